//
// Generated by NVIDIA NVVM Compiler
//
// Compiler Build ID: CL-36424714
// Cuda compilation tools, release 13.0, V13.0.88
// Based on NVVM 20.0.0
//

.version 9.0
.target sm_100
.address_size 64


.entry _Z10selfDividePfPi(
	.param .u64 .ptr .align 1 _Z10selfDividePfPi_param_0,
	.param .u64 .ptr .align 1 _Z10selfDividePfPi_param_1
)
{
	.reg .b32 	%r<2>;
	.reg .b32 	%f<4>;
	.reg .b64 	%rd<5>;

	ld.param.u64 	%rd1, [_Z10selfDividePfPi_param_0];
	ld.param.u64 	%rd2, [_Z10selfDividePfPi_param_1];
	cvta.to.global.u64 	%rd3, %rd2;
	cvta.to.global.u64 	%rd4, %rd1;
	ld.global.f32 	%f1, [%rd4];
	ld.global.u32 	%r1, [%rd3];
	cvt.rn.f32.s32 	%f2, %r1;
	div.rn.f32 	%f3, %f1, %f2;
	st.global.f32 	[%rd4], %f3;
	ret;

}
.entry _Z3modPiS_S_S_(
	.param .u64 .ptr .align 1 _Z3modPiS_S_S__param_0,
	.param .u64 .ptr .align 1 _Z3modPiS_S_S__param_1,
	.param .u64 .ptr .align 1 _Z3modPiS_S_S__param_2,
	.param .u64 .ptr .align 1 _Z3modPiS_S_S__param_3
)
{
	.reg .b32 	%r<7>;
	.reg .b64 	%rd<9>;

	ld.param.u64 	%rd1, [_Z3modPiS_S_S__param_0];
	ld.param.u64 	%rd2, [_Z3modPiS_S_S__param_1];
	ld.param.u64 	%rd3, [_Z3modPiS_S_S__param_2];
	ld.param.u64 	%rd4, [_Z3modPiS_S_S__param_3];
	cvta.to.global.u64 	%rd5, %rd4;
	cvta.to.global.u64 	%rd6, %rd3;
	cvta.to.global.u64 	%rd7, %rd2;
	cvta.to.global.u64 	%rd8, %rd1;
	ld.global.u32 	%r1, [%rd8];
	ld.global.u32 	%r2, [%rd7];
	div.s32 	%r3, %r1, %r2;
	st.global.u32 	[%rd6], %r3;
	ld.global.u32 	%r4, [%rd8];
	ld.global.u32 	%r5, [%rd7];
	rem.s32 	%r6, %r4, %r5;
	st.global.u32 	[%rd5], %r6;
	ret;

}


// ===== COMPILED SASS (sm_100) =====

	.target	sm_100

	.elftype	@"ET_EXEC"


//--------------------- .note.nv.tkinfo           --------------------------
	.section	.note.nv.tkinfo,"",@"SHT_NOTE"
	.sectionflags	@"SHF_NOTE_NV_TKINFO"
	.tkinfo
        /*0018*/ 	.word	0x00000002
        /*0030*/ 	.string	""
        /*0030*/ 	.string	"ptxas"
        /*0030*/ 	.string	"Cuda compilation tools, release 13.0, V13.0.88"
        /*0030*/ 	.string	"Build cuda_13.0.r13.0/compiler.36424714_0"
        /*0030*/ 	.string	"-arch sm_100 -m 64 "



//--------------------- .note.nv.cuinfo           --------------------------
	.section	.note.nv.cuinfo,"",@"SHT_NOTE"
	.sectionflags	@"SHF_NOTE_NV_CUINFO"
        /*0018*/ 	.short	0x0002
        /*001a*/ 	.short	0x0064
        /*001c*/ 	.short	0x0082
	.zero		2


//--------------------- .nv.info                  --------------------------
	.section	.nv.info,"",@"SHT_CUDA_INFO"
	.align	4


	//----- nvinfo : EIATTR_REGCOUNT
	.align		4
        /*0000*/ 	.byte	0x04, 0x2f
        /*0002*/ 	.short	(.L_1 - .L_0)
	.align		4
.L_0:
        /*0004*/ 	.word	index@(_Z10selfDividePfPi)
        /*0008*/ 	.word	0x0000000e


	//----- nvinfo : EIATTR_FRAME_SIZE
	.align		4
.L_1:
        /*000c*/ 	.byte	0x04, 0x11
        /*000e*/ 	.short	(.L_3 - .L_2)
	.align		4
.L_2:
        /*0010*/ 	.word	index@($__internal_0_$__cuda_sm3x_div_rn_noftz_f32_slowpath)
        /*0014*/ 	.word	0x00000000


	//----- nvinfo : EIATTR_FRAME_SIZE
	.align		4
.L_3:
        /*0018*/ 	.byte	0x04, 0x11
        /*001a*/ 	.short	(.L_5 - .L_4)
	.align		4
.L_4:
        /*001c*/ 	.word	index@(_Z10selfDividePfPi)
        /*0020*/ 	.word	0x00000000


	//----- nvinfo : EIATTR_REGCOUNT
	.align		4
.L_5:
        /*0024*/ 	.byte	0x04, 0x2f
        /*0026*/ 	.short	(.L_7 - .L_6)
	.align		4
.L_6:
        /*0028*/ 	.word	index@(_Z3modPiS_S_S_)
        /*002c*/ 	.word	0x00000010


	//----- nvinfo : EIATTR_FRAME_SIZE
	.align		4
.L_7:
        /*0030*/ 	.byte	0x04, 0x11
        /*0032*/ 	.short	(.L_9 - .L_8)
	.align		4
.L_8:
        /*0034*/ 	.word	index@(_Z3modPiS_S_S_)
        /*0038*/ 	.word	0x00000000


	//----- nvinfo : EIATTR_MIN_STACK_SIZE
	.align		4
.L_9:
        /*003c*/ 	.byte	0x04, 0x12
        /*003e*/ 	.short	(.L_11 - .L_10)
	.align		4
.L_10:
        /*0040*/ 	.word	index@(_Z3modPiS_S_S_)
        /*0044*/ 	.word	0x00000000


	//----- nvinfo : EIATTR_MIN_STACK_SIZE
	.align		4
.L_11:
        /*0048*/ 	.byte	0x04, 0x12
        /*004a*/ 	.short	(.L_13 - .L_12)
	.align		4
.L_12:
        /*004c*/ 	.word	index@(_Z10selfDividePfPi)
        /*0050*/ 	.word	0x00000000
.L_13:


//--------------------- .nv.compat                --------------------------
	.section	.nv.compat,"",@"SHT_CUDA_COMPAT_INFO"
	.align	4
        /*0000*/ 	.byte	0x02, 0x09, 0x00, 0x00, 0x02, 0x02, 0x01, 0x00, 0x02, 0x05, 0x05, 0x00, 0x03, 0x07, 0x01, 0x01
        /*0010*/ 	.byte	0x02, 0x03, 0x00, 0x00, 0x02, 0x06, 0x01, 0x00, 0x04, 0x0b, 0x08, 0x00, 0x01, 0x00, 0x00, 0x00
        /*0020*/ 	.byte	0x00, 0x00, 0x00, 0x00


//--------------------- .nv.info._Z3modPiS_S_S_   --------------------------
	.section	.nv.info._Z3modPiS_S_S_,"",@"SHT_CUDA_INFO"
	.sectionflags	@""
	.align	4


	//----- nvinfo : EIATTR_CUDA_API_VERSION
	.align		4
        /*0000*/ 	.byte	0x04, 0x37
        /*0002*/ 	.short	(.L_15 - .L_14)
.L_14:
        /*0004*/ 	.word	0x00000082


	//----- nvinfo : EIATTR_KPARAM_INFO
	.align		4
.L_15:
        /*0008*/ 	.byte	0x04, 0x17
        /*000a*/ 	.short	(.L_17 - .L_16)
.L_16:
        /*000c*/ 	.word	0x00000000
        /*0010*/ 	.short	0x0003
        /*0012*/ 	.short	0x0018
        /*0014*/ 	.byte	0x00, 0xf5, 0x21, 0x00


	//----- nvinfo : EIATTR_KPARAM_INFO
	.align		4
.L_17:
        /*0018*/ 	.byte	0x04, 0x17
        /*001a*/ 	.short	(.L_19 - .L_18)
.L_18:
        /*001c*/ 	.word	0x00000000
        /*0020*/ 	.short	0x0002
        /*0022*/ 	.short	0x0010
        /*0024*/ 	.byte	0x00, 0xf5, 0x21, 0x00


	//----- nvinfo : EIATTR_KPARAM_INFO
	.align		4
.L_19:
        /*0028*/ 	.byte	0x04, 0x17
        /*002a*/ 	.short	(.L_21 - .L_20)
.L_20:
        /*002c*/ 	.word	0x00000000
        /*0030*/ 	.short	0x0001
        /*0032*/ 	.short	0x0008
        /*0034*/ 	.byte	0x00, 0xf5, 0x21, 0x00


	//----- nvinfo : EIATTR_KPARAM_INFO
	.align		4
.L_21:
        /*0038*/ 	.byte	0x04, 0x17
        /*003a*/ 	.short	(.L_23 - .L_22)
.L_22:
        /*003c*/ 	.word	0x00000000
        /*0040*/ 	.short	0x0000
        /*0042*/ 	.short	0x0000
        /*0044*/ 	.byte	0x00, 0xf5, 0x21, 0x00


	//----- nvinfo : EIATTR_SPARSE_MMA_MASK
	.align		4
.L_23:
        /*0048*/ 	.byte	0x03, 0x50
        /*004a*/ 	.short	0x0000


	//----- nvinfo : EIATTR_MAXREG_COUNT
	.align		4
        /*004c*/ 	.byte	0x03, 0x1b
        /*004e*/ 	.short	0x00ff


	//----- nvinfo : EIATTR_MERCURY_ISA_VERSION
	.align		4
        /*0050*/ 	.byte	0x03, 0x5f
        /*0052*/ 	.short	0x0101


	//----- nvinfo : EIATTR_VRC_CTA_INIT_COUNT
	.align		4
        /*0054*/ 	.byte	0x02, 0x4a
	.zero		1
	.zero		1


	//----- nvinfo : EIATTR_EXIT_INSTR_OFFSETS
	.align		4
        /*0058*/ 	.byte	0x04, 0x1c
        /*005a*/ 	.short	(.L_25 - .L_24)


	//   ....[0]....
.L_24:
        /*005c*/ 	.word	0x000003c0


	//----- nvinfo : EIATTR_CBANK_PARAM_SIZE
	.align		4
.L_25:
        /*0060*/ 	.byte	0x03, 0x19
        /*0062*/ 	.short	0x0020


	//----- nvinfo : EIATTR_PARAM_CBANK
	.align		4
        /*0064*/ 	.byte	0x04, 0x0a
        /*0066*/ 	.short	(.L_27 - .L_26)
	.align		4
.L_26:
        /*0068*/ 	.word	index@(.nv.constant0._Z3modPiS_S_S_)
        /*006c*/ 	.short	0x0380
        /*006e*/ 	.short	0x0020


	//----- nvinfo : EIATTR_SW_WAR
	.align		4
.L_27:
        /*0070*/ 	.byte	0x04, 0x36
        /*0072*/ 	.short	(.L_29 - .L_28)
.L_28:
        /*0074*/ 	.word	0x00000008
.L_29:


//--------------------- .nv.info._Z10selfDividePfPi --------------------------
	.section	.nv.info._Z10selfDividePfPi,"",@"SHT_CUDA_INFO"
	.sectionflags	@""
	.align	4


	//----- nvinfo : EIATTR_CUDA_API_VERSION
	.align		4
        /*0000*/ 	.byte	0x04, 0x37
        /*0002*/ 	.short	(.L_31 - .L_30)
.L_30:
        /*0004*/ 	.word	0x00000082


	//----- nvinfo : EIATTR_KPARAM_INFO
	.align		4
.L_31:
        /*0008*/ 	.byte	0x04, 0x17
        /*000a*/ 	.short	(.L_33 - .L_32)
.L_32:
        /*000c*/ 	.word	0x00000000
        /*0010*/ 	.short	0x0001
        /*0012*/ 	.short	0x0008
        /*0014*/ 	.byte	0x00, 0xf5, 0x21, 0x00


	//----- nvinfo : EIATTR_KPARAM_INFO
	.align		4
.L_33:
        /*0018*/ 	.byte	0x04, 0x17
        /*001a*/ 	.short	(.L_35 - .L_34)
.L_34:
        /*001c*/ 	.word	0x00000000
        /*0020*/ 	.short	0x0000
        /*0022*/ 	.short	0x0000
        /*0024*/ 	.byte	0x00, 0xf5, 0x21, 0x00


	//----- nvinfo : EIATTR_SPARSE_MMA_MASK
	.align		4
.L_35:
        /*0028*/ 	.byte	0x03, 0x50
        /*002a*/ 	.short	0x0000


	//----- nvinfo : EIATTR_MAXREG_COUNT
	.align		4
        /*002c*/ 	.byte	0x03, 0x1b
        /*002e*/ 	.short	0x00ff


	//----- nvinfo : EIATTR_MERCURY_ISA_VERSION
	.align		4
        /*0030*/ 	.byte	0x03, 0x5f
        /*0032*/ 	.short	0x0101


	//----- nvinfo : EIATTR_VRC_CTA_INIT_COUNT
	.align		4
        /*0034*/ 	.byte	0x02, 0x4a
	.zero		1
	.zero		1


	//----- nvinfo : EIATTR_EXIT_INSTR_OFFSETS
	.align		4
        /*0038*/ 	.byte	0x04, 0x1c
        /*003a*/ 	.short	(.L_37 - .L_36)


	//   ....[0]....
.L_36:
        /*003c*/ 	.word	0x00000130


	//----- nvinfo : EIATTR_CRS_STACK_SIZE
	.align		4
.L_37:
        /*0040*/ 	.byte	0x04, 0x1e
        /*0042*/ 	.short	(.L_39 - .L_38)
.L_38:
        /*0044*/ 	.word	0x00000000


	//----- nvinfo : EIATTR_CBANK_PARAM_SIZE
	.align		4
.L_39:
        /*0048*/ 	.byte	0x03, 0x19
        /*004a*/ 	.short	0x0010


	//----- nvinfo : EIATTR_PARAM_CBANK
	.align		4
        /*004c*/ 	.byte	0x04, 0x0a
        /*004e*/ 	.short	(.L_41 - .L_40)
	.align		4
.L_40:
        /*0050*/ 	.word	index@(.nv.constant0._Z10selfDividePfPi)
        /*0054*/ 	.short	0x0380
        /*0056*/ 	.short	0x0010


	//----- nvinfo : EIATTR_SW_WAR
	.align		4
.L_41:
        /*0058*/ 	.byte	0x04, 0x36
        /*005a*/ 	.short	(.L_43 - .L_42)
.L_42:
        /*005c*/ 	.word	0x00000008
.L_43:


//--------------------- .nv.callgraph             --------------------------
	.section	.nv.callgraph,"",@"SHT_CUDA_CALLGRAPH"
	.align	4
	.sectionentsize	8
	.align		4
        /*0000*/ 	.word	0x00000000
	.align		4
        /*0004*/ 	.word	0xffffffff
	.align		4
        /*0008*/ 	.word	0x00000000
	.align		4
        /*000c*/ 	.word	0xfffffffe
	.align		4
        /*0010*/ 	.word	0x00000000
	.align		4
        /*0014*/ 	.word	0xfffffffd
	.align		4
        /*0018*/ 	.word	0x00000000
	.align		4
        /*001c*/ 	.word	0xfffffffc


//--------------------- .text._Z3modPiS_S_S_      --------------------------
	.section	.text._Z3modPiS_S_S_,"ax",@progbits
	.align	128
.text._Z3modPiS_S_S_:
        .type           _Z3modPiS_S_S_,@function
        .size           _Z3modPiS_S_S_,(.L_x_11 - _Z3modPiS_S_S_)
        .other          _Z3modPiS_S_S_,@"STO_CUDA_ENTRY STV_DEFAULT"
_Z3modPiS_S_S_:
[----:B------:R-:W-:Y:S08]  /*0000*/  LDC R1, c[0x0][0x37c] ;  /* 0x0000df00ff017b82 */ /* 0x000ff00000000800 */
[----:B------:R-:W0:Y:S01]  /*0010*/  LDC.64 R4, c[0x0][0x388] ;  /* 0x0000e200ff047b82 */ /* 0x000e220000000a00 */
[----:B------:R-:W0:Y:S02]  /*0020*/  LDCU.64 UR4, c[0x0][0x358] ;  /* 0x00006b00ff0477ac */ /* 0x000e240008000a00 */
[----:B0-----:R-:W2:Y:S05]  /*0030*/  LDG.E R9, desc[UR4][R4.64] ;  /* 0x0000000404097981 */ /* 0x001eaa000c1e1900 */
[----:B------:R-:W0:Y:S02]  /*0040*/  LDC.64 R2, c[0x0][0x380] ;  /* 0x0000e000ff027b82 */ /* 0x000e240000000a00 */
[----:B0-----:R-:W3:Y:S01]  /*0050*/  LDG.E R0, desc[UR4][R2.64] ;  /* 0x0000000402007981 */ /* 0x001ee2000c1e1900 */
[----:B--2---:R-:W-:-:S02]  /*0060*/  IABS R11, R9 ;  /* 0x00000009000b7213 */ /* 0x004fc40000000000 */
[----:B------:R-:W-:Y:S02]  /*0070*/  IABS R12, R9 ;  /* 0x00000009000c7213 */ /* 0x000fe40000000000 */
[----:B------:R-:W0:Y:S03]  /*0080*/  I2F.RP R8, R11 ;  /* 0x0000000b00087306 */ /* 0x000e260000209400 */
[----:B------:R-:W-:-:S05]  /*0090*/  IMAD.MOV R12, RZ, RZ, -R12 ;  /* 0x000000ffff0c7224 */ /* 0x000fca00078e0a0c */
[----:B0-----:R-:W0:Y:S02]  /*00a0*/  MUFU.RCP R8, R8 ;  /* 0x0000000800087308 */ /* 0x001e240000001000 */
[----:B0-----:R-:W-:-:S06]  /*00b0*/  VIADD R6, R8, 0xffffffe ;  /* 0x0ffffffe08067836 */ /* 0x001fcc0000000000 */
[----:B------:R0:W1:Y:S02]  /*00c0*/  F2I.FTZ.U32.TRUNC.NTZ R7, R6 ;  /* 0x0000000600077305 */ /* 0x000064000021f000 */
[----:B0-----:R-:W-:Y:S02]  /*00d0*/  HFMA2 R6, -RZ, RZ, 0, 0 ;  /* 0x00000000ff067431 */ /* 0x001fe400000001ff */
[----:B-1----:R-:W-:-:S04]  /*00e0*/  IMAD.MOV R10, RZ, RZ, -R7 ;  /* 0x000000ffff0a7224 */ /* 0x002fc800078e0a07 */
[----:B------:R-:W-:Y:S01]  /*00f0*/  IMAD R13, R10, R11, RZ ;  /* 0x0000000b0a0d7224 */ /* 0x000fe200078e02ff */
[----:B---3--:R-:W-:Y:S02]  /*0100*/  IABS R10, R0 ;  /* 0x00000000000a7213 */ /* 0x008fe40000000000 */
[----:B------:R-:W-:Y:S01]  /*0110*/  LOP3.LUT R0, R0, R9, RZ, 0x3c, !PT ;  /* 0x0000000900007212 */ /* 0x000fe200078e3cff */
[----:B------:R-:W-:-:S03]  /*0120*/  IMAD.HI.U32 R7, R7, R13, R6 ;  /* 0x0000000d07077227 */ /* 0x000fc600078e0006 */
[----:B------:R-:W-:Y:S01]  /*0130*/  ISETP.GE.AND P1, PT, R0, RZ, PT ;  /* 0x000000ff0000720c */ /* 0x000fe20003f26270 */
[----:B------:R-:W-:Y:S02]  /*0140*/  IMAD.MOV.U32 R13, RZ, RZ, R12 ;  /* 0x000000ffff0d7224 */ /* 0x000fe400078e000c */
[----:B------:R-:W-:-:S04]  /*0150*/  IMAD.HI.U32 R8, R7, R10, RZ ;  /* 0x0000000a07087227 */ /* 0x000fc800078e00ff */
[----:B------:R-:W-:-:S05]  /*0160*/  IMAD R6, R8, R13, R10 ;  /* 0x0000000d08067224 */ /* 0x000fca00078e020a */
[----:B------:R-:W-:-:S13]  /*0170*/  ISETP.GT.U32.AND P2, PT, R11, R6, PT ;  /* 0x000000060b00720c */ /* 0x000fda0003f44070 */
[----:B------:R-:W-:Y:S01]  /*0180*/  @!P2 IMAD.IADD R6, R6, 0x1, -R11 ;  /* 0x000000010606a824 */ /* 0x000fe200078e0a0b */
[----:B------:R-:W-:Y:S02]  /*0190*/  @!P2 IADD3 R8, PT, PT, R8, 0x1, RZ ;  /* 0x000000010808a810 */ /* 0x000fe40007ffe0ff */
[----:B------:R-:W-:Y:S02]  /*01a0*/  ISETP.NE.AND P2, PT, R9, RZ, PT ;  /* 0x000000ff0900720c */ /* 0x000fe40003f45270 */
[----:B------:R-:W-:Y:S02]  /*01b0*/  ISETP.GE.U32.AND P0, PT, R6, R11, PT ;  /* 0x0000000b0600720c */ /* 0x000fe40003f06070 */
[----:B------:R-:W0:Y:S11]  /*01c0*/  LDC.64 R6, c[0x0][0x390] ;  /* 0x0000e400ff067b82 */ /* 0x000e360000000a00 */
[----:B------:R-:W-:-:S04]  /*01d0*/  @P0 VIADD R8, R8, 0x1 ;  /* 0x0000000108080836 */ /* 0x000fc80000000000 */
[----:B------:R-:W-:-:S05]  /*01e0*/  IMAD.MOV.U32 R11, RZ, RZ, R8 ;  /* 0x000000ffff0b7224 */ /* 0x000fca00078e0008 */
[----:B------:R-:W-:Y:S02]  /*01f0*/  @!P1 IADD3 R11, PT, PT, -R11, RZ, RZ ;  /* 0x000000ff0b0b9210 */ /* 0x000fe40007ffe1ff */
[----:B------:R-:W-:-:S05]  /*0200*/  @!P2 LOP3.LUT R11, RZ, R9, RZ, 0x33, !PT ;  /* 0x00000009ff0ba212 */ /* 0x000fca00078e33ff */
[----:B0-----:R-:W-:Y:S04]  /*0210*/  STG.E desc[UR4][R6.64], R11 ;  /* 0x0000000b06007986 */ /* 0x001fe8000c101904 */
[----:B------:R-:W2:Y:S04]  /*0220*/  LDG.E R4, desc[UR4][R4.64] ;  /* 0x0000000404047981 */ /* 0x000ea8000c1e1900 */
[----:B------:R0:W3:Y:S01]  /*0230*/  LDG.E R0, desc[UR4][R2.64] ;  /* 0x0000000402007981 */ /* 0x0000e2000c1e1900 */
[-C--:B--2---:R-:W-:Y:S02]  /*0240*/  IABS R12, R4.reuse ;  /* 0x00000004000c7213 */ /* 0x084fe40000000000 */
[----:B0-----:R-:W-:-:S02]  /*0250*/  IABS R3, R4 ;  /* 0x0000000400037213 */ /* 0x001fc40000000000 */
[----:B------:R-:W0:Y:S01]  /*0260*/  I2F.RP R10, R12 ;  /* 0x0000000c000a7306 */ /* 0x000e220000209400 */
[----:B---3--:R-:W-:Y:S02]  /*0270*/  IABS R2, R0 ;  /* 0x0000000000027213 */ /* 0x008fe40000000000 */
[----:B------:R-:W-:Y:S01]  /*0280*/  IMAD.MOV R3, RZ, RZ, -R3 ;  /* 0x000000ffff037224 */ /* 0x000fe200078e0a03 */
[----:B------:R-:W-:-:S04]  /*0290*/  ISETP.GE.AND P2, PT, R0, RZ, PT ;  /* 0x000000ff0000720c */ /* 0x000fc80003f46270 */
[----:B0-----:R-:W0:Y:S02]  /*02a0*/  MUFU.RCP R10, R10 ;  /* 0x0000000a000a7308 */ /* 0x001e240000001000 */
[----:B0-----:R-:W-:-:S06]  /*02b0*/  VIADD R8, R10, 0xffffffe ;  /* 0x0ffffffe0a087836 */ /* 0x001fcc0000000000 */
[----:B------:R0:W1:Y:S02]  /*02c0*/  F2I.FTZ.U32.TRUNC.NTZ R9, R8 ;  /* 0x0000000800097305 */ /* 0x000064000021f000 */
[----:B0-----:R-:W-:Y:S02]  /*02d0*/  HFMA2 R8, -RZ, RZ, 0, 0 ;  /* 0x00000000ff087431 */ /* 0x001fe400000001ff */
[----:B-1----:R-:W-:-:S04]  /*02e0*/  IMAD.MOV R13, RZ, RZ, -R9 ;  /* 0x000000ffff0d7224 */ /* 0x002fc800078e0a09 */
[----:B------:R-:W-:-:S04]  /*02f0*/  IMAD R5, R13, R12, RZ ;  /* 0x0000000c0d057224 */ /* 0x000fc800078e02ff */
[----:B------:R-:W-:-:S06]  /*0300*/  IMAD.HI.U32 R9, R9, R5, R8 ;  /* 0x0000000509097227 */ /* 0x000fcc00078e0008 */
[----:B------:R-:W-:-:S04]  /*0310*/  IMAD.HI.U32 R9, R9, R2, RZ ;  /* 0x0000000209097227 */ /* 0x000fc800078e00ff */
[----:B------:R-:W-:Y:S02]  /*0320*/  IMAD R9, R9, R3, R2 ;  /* 0x0000000309097224 */ /* 0x000fe400078e0202 */
[----:B------:R-:W0:Y:S03]  /*0330*/  LDC.64 R2, c[0x0][0x398] ;  /* 0x0000e600ff027b82 */ /* 0x000e260000000a00 */
[----:B------:R-:W-:-:S13]  /*0340*/  ISETP.GT.U32.AND P0, PT, R12, R9, PT ;  /* 0x000000090c00720c */ /* 0x000fda0003f04070 */
[----:B------:R-:W-:Y:S01]  /*0350*/  @!P0 IMAD.IADD R9, R9, 0x1, -R12 ;  /* 0x0000000109098824 */ /* 0x000fe200078e0a0c */
[----:B------:R-:W-:-:S04]  /*0360*/  ISETP.NE.AND P0, PT, R4, RZ, PT ;  /* 0x000000ff0400720c */ /* 0x000fc80003f05270 */
[----:B------:R-:W-:-:S13]  /*0370*/  ISETP.GT.U32.AND P1, PT, R12, R9, PT ;  /* 0x000000090c00720c */ /* 0x000fda0003f24070 */
[----:B------:R-:W-:-:S05]  /*0380*/  @!P1 IADD3 R9, PT, PT, R9, -R12, RZ ;  /* 0x8000000c09099210 */ /* 0x000fca0007ffe0ff */
[----:B------:R-:W-:Y:S01]  /*0390*/  @!P2 IMAD.MOV R9, RZ, RZ, -R9 ;  /* 0x000000ffff09a224 */ /* 0x000fe200078e0a09 */
[----:B------:R-:W-:-:S05]  /*03a0*/  @!P0 LOP3.LUT R9, RZ, R4, RZ, 0x33, !PT ;  /* 0x00000004ff098212 */ /* 0x000fca00078e33ff */
[----:B0-----:R-:W-:Y:S01]  /*03b0*/  STG.E desc[UR4][R2.64], R9 ;  /* 0x0000000902007986 */ /* 0x001fe2000c101904 */
[----:B------:R-:W-:Y:S05]  /*03c0*/  EXIT ;  /* 0x000000000000794d */ /* 0x000fea0003800000 */
.L_x_0:
[----:B------:R-:W-:-:S00]  /*03d0*/  BRA `(.L_x_0) ;  /* 0xfffffffc00fc7947 */ /* 0x000fc0000383ffff */
[----:B------:R-:W-:-:S00]  /*03e0*/  NOP ;  /* 0x0000000000007918 */ /* 0x000fc00000000000 */
        /* <DEDUP_REMOVED lines=9> */
.L_x_11:


//--------------------- .text._Z10selfDividePfPi  --------------------------
	.section	.text._Z10selfDividePfPi,"ax",@progbits
	.align	128
.text._Z10selfDividePfPi:
        .type           _Z10selfDividePfPi,@function
        .size           _Z10selfDividePfPi,(.L_x_12 - _Z10selfDividePfPi)
        .other          _Z10selfDividePfPi,@"STO_CUDA_ENTRY STV_DEFAULT"
_Z10selfDividePfPi:
[----:B------:R-:W-:Y:S08]  /*0000*/  LDC R1, c[0x0][0x37c] ;  /* 0x0000df00ff017b82 */ /* 0x000ff00000000800 */
[----:B------:R-:W0:Y:S01]  /*0010*/  LDC.64 R4, c[0x0][0x388] ;  /* 0x0000e200ff047b82 */ /* 0x000e220000000a00 */
[----:B------:R-:W0:Y:S07]  /*0020*/  LDCU.64 UR4, c[0x0][0x358] ;  /* 0x00006b00ff0477ac */ /* 0x000e2e0008000a00 */
[----:B------:R-:W1:Y:S01]  /*0030*/  LDC.64 R2, c[0x0][0x380] ;  /* 0x0000e000ff027b82 */ /* 0x000e620000000a00 */
[----:B0-----:R-:W2:Y:S04]  /*0040*/  LDG.E R4, desc[UR4][R4.64] ;  /* 0x0000000404047981 */ /* 0x001ea8000c1e1900 */
[----:B-1----:R2:W3:Y:S02]  /*0050*/  LDG.E R0, desc[UR4][R2.64] ;  /* 0x0000000402007981 */ /* 0x0024e4000c1e1900 */
[----:B--2---:R-:W-:-:S04]  /*0060*/  I2FP.F32.S32 R3, R4 ;  /* 0x0000000400037245 */ /* 0x004fc80000201400 */
[----:B------:R-:W0:Y:S08]  /*0070*/  MUFU.RCP R6, R3 ;  /* 0x0000000300067308 */ /* 0x000e300000001000 */
[----:B---3--:R-:W1:Y:S01]  /*0080*/  FCHK P0, R0, R3 ;  /* 0x0000000300007302 */ /* 0x008e620000000000 */
[----:B0-----:R-:W-:-:S04]  /*0090*/  FFMA R7, -R3, R6, 1 ;  /* 0x3f80000003077423 */ /* 0x001fc80000000106 */
[----:B------:R-:W-:-:S04]  /*00a0*/  FFMA R7, R6, R7, R6 ;  /* 0x0000000706077223 */ /* 0x000fc80000000006 */
[----:B------:R-:W-:-:S04]  /*00b0*/  FFMA R6, R0, R7, RZ ;  /* 0x0000000700067223 */ /* 0x000fc800000000ff */
[----:B------:R-:W-:-:S04]  /*00c0*/  FFMA R8, -R3, R6, R0 ;  /* 0x0000000603087223 */ /* 0x000fc80000000100 */
[----:B------:R-:W-:Y:S01]  /*00d0*/  FFMA R7, R7, R8, R6 ;  /* 0x0000000807077223 */ /* 0x000fe20000000006 */
[----:B-1----:R-:W-:Y:S06]  /*00e0*/  @!P0 BRA `(.L_x_1) ;  /* 0x0000000000088947 */ /* 0x002fec0003800000 */
[----:B------:R-:W-:-:S07]  /*00f0*/  MOV R2, 0x110 ;  /* 0x0000011000027802 */ /* 0x000fce0000000f00 */
[----:B------:R-:W-:Y:S05]  /*0100*/  CALL.REL.NOINC `($__internal_0_$__cuda_sm3x_div_rn_noftz_f32_slowpath) ;  /* 0x00000000000c7944 */ /* 0x000fea0003c00000 */
.L_x_1:
[----:B------:R-:W0:Y:S02]  /*0110*/  LDC.64 R2, c[0x0][0x380] ;  /* 0x0000e000ff027b82 */ /* 0x000e240000000a00 */
[----:B0-----:R-:W-:Y:S01]  /*0120*/  STG.E desc[UR4][R2.64], R7 ;  /* 0x0000000702007986 */ /* 0x001fe2000c101904 */
[----:B------:R-:W-:Y:S05]  /*0130*/  EXIT ;  /* 0x000000000000794d */ /* 0x000fea0003800000 */
        .weak           $__internal_0_$__cuda_sm3x_div_rn_noftz_f32_slowpath
        .type           $__internal_0_$__cuda_sm3x_div_rn_noftz_f32_slowpath,@function
        .size           $__internal_0_$__cuda_sm3x_div_rn_noftz_f32_slowpath,(.L_x_12 - $__internal_0_$__cuda_sm3x_div_rn_noftz_f32_slowpath)
$__internal_0_$__cuda_sm3x_div_rn_noftz_f32_slowpath:
[--C-:B------:R-:W-:Y:S01]  /*0140*/  SHF.R.U32.HI R5, RZ, 0x17, R3.reuse ;  /* 0x00000017ff057819 */ /* 0x100fe20000011603 */
[--C-:B------:R-:W-:Y:S01]  /*0150*/  IMAD.MOV.U32 R6, RZ, RZ, R0.reuse ;  /* 0x000000ffff067224 */ /* 0x100fe200078e0000 */
[----:B------:R-:W-:Y:S01]  /*0160*/  SHF.R.U32.HI R4, RZ, 0x17, R0 ;  /* 0x00000017ff047819 */ /* 0x000fe20000011600 */
[----:B------:R-:W-:Y:S01]  /*0170*/  IMAD.MOV.U32 R7, RZ, RZ, R3 ;  /* 0x000000ffff077224 */ /* 0x000fe200078e0003 */
[----:B------:R-:W-:Y:S02]  /*0180*/  LOP3.LUT R5, R5, 0xff, RZ, 0xc0, !PT ;  /* 0x000000ff05057812 */ /* 0x000fe400078ec0ff */
[----:B------:R-:W-:-:S03]  /*0190*/  LOP3.LUT R4, R4, 0xff, RZ, 0xc0, !PT ;  /* 0x000000ff04047812 */ /* 0x000fc600078ec0ff */
[----:B------:R-:W-:Y:S02]  /*01a0*/  VIADD R10, R5, 0xffffffff ;  /* 0xffffffff050a7836 */ /* 0x000fe40000000000 */
[----:B------:R-:W-:-:S03]  /*01b0*/  VIADD R9, R4, 0xffffffff ;  /* 0xffffffff04097836 */ /* 0x000fc60000000000 */
[----:B------:R-:W-:-:S04]  /*01c0*/  ISETP.GT.U32.AND P0, PT, R10, 0xfd, PT ;  /* 0x000000fd0a00780c */ /* 0x000fc80003f04070 */
[----:B------:R-:W-:-:S13]  /*01d0*/  ISETP.GT.U32.OR P0, PT, R9, 0xfd, P0 ;  /* 0x000000fd0900780c */ /* 0x000fda0000704470 */
[----:B------:R-:W-:Y:S01]  /*01e0*/  @!P0 IMAD.MOV.U32 R8, RZ, RZ, RZ ;  /* 0x000000ffff088224 */ /* 0x000fe200078e00ff */
[----:B------:R-:W-:Y:S06]  /*01f0*/  @!P0 BRA `(.L_x_2) ;  /* 0x00000000005c8947 */ /* 0x000fec0003800000 */
[----:B------:R-:W-:Y:S02]  /*0200*/  FSETP.GTU.FTZ.AND P0, PT, |R0|, +INF , PT ;  /* 0x7f8000000000780b */ /* 0x000fe40003f1c200 */
[----:B------:R-:W-:-:S04]  /*0210*/  FSETP.GTU.FTZ.AND P1, PT, |R3|, +INF , PT ;  /* 0x7f8000000300780b */ /* 0x000fc80003f3c200 */
[----:B------:R-:W-:-:S13]  /*0220*/  PLOP3.LUT P0, PT, P0, P1, PT, 0xf8, 0x8f ;  /* 0x00000000008f781c */ /* 0x000fda0000703f70 */
[----:B------:R-:W-:Y:S05]  /*0230*/  @P0 BRA `(.L_x_3) ;  /* 0x0000000400440947 */ /* 0x000fea0003800000 */
[----:B------:R-:W-:-:S13]  /*0240*/  LOP3.LUT P0, RZ, R7, 0x7fffffff, R6, 0xc8, !PT ;  /* 0x7fffffff07ff7812 */ /* 0x000fda000780c806 */
[----:B------:R-:W-:Y:S05]  /*0250*/  @!P0 BRA `(.L_x_4) ;  /* 0x0000000400348947 */ /* 0x000fea0003800000 */
[C---:B------:R-:W-:Y:S02]  /*0260*/  FSETP.NEU.FTZ.AND P2, PT, |R0|.reuse, +INF , PT ;  /* 0x7f8000000000780b */ /* 0x040fe40003f5d200 */
[----:B------:R-:W-:Y:S02]  /*0270*/  FSETP.NEU.FTZ.AND P1, PT, |R3|, +INF , PT ;  /* 0x7f8000000300780b */ /* 0x000fe40003f3d200 */
[----:B------:R-:W-:-:S11]  /*0280*/  FSETP.NEU.FTZ.AND P0, PT, |R0|, +INF , PT ;  /* 0x7f8000000000780b */ /* 0x000fd60003f1d200 */
[----:B------:R-:W-:Y:S05]  /*0290*/  @!P1 BRA !P2, `(.L_x_4) ;  /* 0x0000000400249947 */ /* 0x000fea0005000000 */
[----:B------:R-:W-:-:S04]  /*02a0*/  LOP3.LUT P2, RZ, R6, 0x7fffffff, RZ, 0xc0, !PT ;  /* 0x7fffffff06ff7812 */ /* 0x000fc8000784c0ff */
[----:B------:R-:W-:-:S13]  /*02b0*/  PLOP3.LUT P1, PT, P1, P2, PT, 0x2f, 0xf2 ;  /* 0x0000000000f2781c */ /* 0x000fda0000f24577 */
[----:B------:R-:W-:Y:S05]  /*02c0*/  @P1 BRA `(.L_x_5) ;  /* 0x0000000400101947 */ /* 0x000fea0003800000 */
[----:B------:R-:W-:-:S04]  /*02d0*/  LOP3.LUT P1, RZ, R7, 0x7fffffff, RZ, 0xc0, !PT ;  /* 0x7fffffff07ff7812 */ /* 0x000fc8000782c0ff */
[----:B------:R-:W-:-:S13]  /*02e0*/  PLOP3.LUT P0, PT, P0, P1, PT, 0x2f, 0xf2 ;  /* 0x0000000000f2781c */ /* 0x000fda0000702577 */
[----:B------:R-:W-:Y:S05]  /*02f0*/  @P0 BRA `(.L_x_6) ;  /* 0x0000000000f80947 */ /* 0x000fea0003800000 */
[----:B------:R-:W-:Y:S02]  /*0300*/  ISETP.GE.AND P0, PT, R9, RZ, PT ;  /* 0x000000ff0900720c */ /* 0x000fe40003f06270 */
[----:B------:R-:W-:-:S11]  /*0310*/  ISETP.GE.AND P1, PT, R10, RZ, PT ;  /* 0x000000ff0a00720c */ /* 0x000fd60003f26270 */
[----:B------:R-:W-:Y:S02]  /*0320*/  @P0 IMAD.MOV.U32 R8, RZ, RZ, RZ ;  /* 0x000000ffff080224 */ /* 0x000fe400078e00ff */
[----:B------:R-:W-:Y:S01]  /*0330*/  @!P0 FFMA R6, R0, 1.84467440737095516160e+19, RZ ;  /* 0x5f80000000068823 */ /* 0x000fe200000000ff */
[----:B------:R-:W-:Y:S02]  /*0340*/  @!P0 IMAD.MOV.U32 R8, RZ, RZ, -0x40 ;  /* 0xffffffc0ff088424 */ /* 0x000fe400078e00ff */
[----:B------:R-:W-:Y:S02]  /*0350*/  @!P1 FFMA R7, R3, 1.84467440737095516160e+19, RZ ;  /* 0x5f80000003079823 */ /* 0x000fe400000000ff */
[----:B------:R-:W-:-:S07]  /*0360*/  @!P1 VIADD R8, R8, 0x40 ;  /* 0x0000004008089836 */ /* 0x000fce0000000000 */
.L_x_2:
[----:B------:R-:W-:Y:S01]  /*0370*/  LEA R0, R5, 0xc0800000, 0x17 ;  /* 0xc080000005007811 */ /* 0x000fe200078eb8ff */
[----:B------:R-:W-:-:S04]  /*0380*/  VIADD R4, R4, 0xffffff81 ;  /* 0xffffff8104047836 */ /* 0x000fc80000000000 */
[----:B------:R-:W-:Y:S01]  /*0390*/  IMAD.IADD R7, R7, 0x1, -R0 ;  /* 0x0000000107077824 */ /* 0x000fe200078e0a00 */
[C---:B------:R-:W-:Y:S01]  /*03a0*/  IADD3 R5, PT, PT, R4.reuse, 0x7f, -R5 ;  /* 0x0000007f04057810 */ /* 0x040fe20007ffe805 */
[----:B------:R-:W-:Y:S02]  /*03b0*/  IMAD R0, R4, -0x800000, R6 ;  /* 0xff80000004007824 */ /* 0x000fe400078e0206 */
[----:B------:R-:W0:Y:S01]  /*03c0*/  MUFU.RCP R3, R7 ;  /* 0x0000000700037308 */ /* 0x000e220000001000 */
[----:B------:R-:W-:Y:S01]  /*03d0*/  FADD.FTZ R9, -R7, -RZ ;  /* 0x800000ff07097221 */ /* 0x000fe20000010100 */
[----:B------:R-:W-:-:S03]  /*03e0*/  IMAD.IADD R5, R5, 0x1, R8 ;  /* 0x0000000105057824 */ /* 0x000fc600078e0208 */
[----:B0-----:R-:W-:-:S04]  /*03f0*/  FFMA R10, R3, R9, 1 ;  /* 0x3f800000030a7423 */ /* 0x001fc80000000009 */
[----:B------:R-:W-:-:S04]  /*0400*/  FFMA R10, R3, R10, R3 ;  /* 0x0000000a030a7223 */ /* 0x000fc80000000003 */
[----:B------:R-:W-:-:S04]  /*0410*/  FFMA R3, R0, R10, RZ ;  /* 0x0000000a00037223 */ /* 0x000fc800000000ff */
[----:B------:R-:W-:-:S04]  /*0420*/  FFMA R6, R9, R3, R0 ;  /* 0x0000000309067223 */ /* 0x000fc80000000000 */
[----:B------:R-:W-:-:S04]  /*0430*/  FFMA R11, R10, R6, R3 ;  /* 0x000000060a0b7223 */ /* 0x000fc80000000003 */
[----:B------:R-:W-:-:S04]  /*0440*/  FFMA R6, R9, R11, R0 ;  /* 0x0000000b09067223 */ /* 0x000fc80000000000 */
[----:B------:R-:W-:-:S05]  /*0450*/  FFMA R3, R10, R6, R11 ;  /* 0x000000060a037223 */ /* 0x000fca000000000b */
[----:B------:R-:W-:-:S04]  /*0460*/  SHF.R.U32.HI R0, RZ, 0x17, R3 ;  /* 0x00000017ff007819 */ /* 0x000fc80000011603 */
[----:B------:R-:W-:-:S05]  /*0470*/  LOP3.LUT R0, R0, 0xff, RZ, 0xc0, !PT ;  /* 0x000000ff00007812 */ /* 0x000fca00078ec0ff */
[----:B------:R-:W-:-:S04]  /*0480*/  IMAD.IADD R8, R0, 0x1, R5 ;  /* 0x0000000100087824 */ /* 0x000fc800078e0205 */
[----:B------:R-:W-:-:S05]  /*0490*/  VIADD R0, R8, 0xffffffff ;  /* 0xffffffff08007836 */ /* 0x000fca0000000000 */
[----:B------:R-:W-:-:S13]  /*04a0*/  ISETP.GE.U32.AND P0, PT, R0, 0xfe, PT ;  /* 0x000000fe0000780c */ /* 0x000fda0003f06070 */
[----:B------:R-:W-:Y:S05]  /*04b0*/  @!P0 BRA `(.L_x_7) ;  /* 0x0000000000808947 */ /* 0x000fea0003800000 */
[----:B------:R-:W-:-:S13]  /*04c0*/  ISETP.GT.AND P0, PT, R8, 0xfe, PT ;  /* 0x000000fe0800780c */ /* 0x000fda0003f04270 */
[----:B------:R-:W-:Y:S05]  /*04d0*/  @P0 BRA `(.L_x_8) ;  /* 0x00000000006c0947 */ /* 0x000fea0003800000 */
[----:B------:R-:W-:-:S13]  /*04e0*/  ISETP.GE.AND P0, PT, R8, 0x1, PT ;  /* 0x000000010800780c */ /* 0x000fda0003f06270 */
[----:B------:R-:W-:Y:S05]  /*04f0*/  @P0 BRA `(.L_x_9) ;  /* 0x0000000000980947 */ /* 0x000fea0003800000 */
[----:B------:R-:W-:Y:S02]  /*0500*/  ISETP.GE.AND P0, PT, R8, -0x18, PT ;  /* 0xffffffe80800780c */ /* 0x000fe40003f06270 */
[----:B------:R-:W-:-:S11]  /*0510*/  LOP3.LUT R3, R3, 0x80000000, RZ, 0xc0, !PT ;  /* 0x8000000003037812 */ /* 0x000fd600078ec0ff */
[----:B------:R-:W-:Y:S05]  /*0520*/  @!P0 BRA `(.L_x_9) ;  /* 0x00000000008c8947 */ /* 0x000fea0003800000 */
[-CC-:B------:R-:W-:Y:S01]  /*0530*/  FFMA.RZ R0, R10, R6.reuse, R11.reuse ;  /* 0x000000060a007223 */ /* 0x180fe2000000c00b */
[----:B------:R-:W-:Y:S02]  /*0540*/  VIADD R7, R8, 0x20 ;  /* 0x0000002008077836 */ /* 0x000fe40000000000 */
[-CC-:B------:R-:W-:Y:S01]  /*0550*/  FFMA.RM R5, R10, R6.reuse, R11.reuse ;  /* 0x000000060a057223 */ /* 0x180fe2000000400b */
[----:B------:R-:W-:Y:S02]  /*0560*/  ISETP.NE.AND P2, PT, R8, RZ, PT ;  /* 0x000000ff0800720c */ /* 0x000fe40003f45270 */
[----:B------:R-:W-:Y:S01]  /*0570*/  LOP3.LUT R4, R0, 0x7fffff, RZ, 0xc0, !PT ;  /* 0x007fffff00047812 */ /* 0x000fe200078ec0ff */
[----:B------:R-:W-:Y:S01]  /*0580*/  FFMA.RP R0, R10, R6, R11 ;  /* 0x000000060a007223 */ /* 0x000fe2000000800b */
[----:B------:R-:W-:Y:S01]  /*0590*/  IMAD.MOV R6, RZ, RZ, -R8 ;  /* 0x000000ffff067224 */ /* 0x000fe200078e0a08 */
[----:B------:R-:W-:Y:S02]  /*05a0*/  ISETP.NE.AND P1, PT, R8, RZ, PT ;  /* 0x000000ff0800720c */ /* 0x000fe40003f25270 */
[----:B------:R-:W-:-:S02]  /*05b0*/  LOP3.LUT R4, R4, 0x800000, RZ, 0xfc, !PT ;  /* 0x0080000004047812 */ /* 0x000fc400078efcff */
[----:B------:R-:W-:Y:S02]  /*05c0*/  FSETP.NEU.FTZ.AND P0, PT, R0, R5, PT ;  /* 0x000000050000720b */ /* 0x000fe40003f1d000 */
[----:B------:R-:W-:Y:S02]  /*05d0*/  SHF.L.U32 R7, R4, R7, RZ ;  /* 0x0000000704077219 */ /* 0x000fe400000006ff */
[----:B------:R-:W-:Y:S02]  /*05e0*/  SEL R5, R6, RZ, P2 ;  /* 0x000000ff06057207 */ /* 0x000fe40001000000 */
[----:B------:R-:W-:Y:S02]  /*05f0*/  ISETP.NE.AND P1, PT, R7, RZ, P1 ;  /* 0x000000ff0700720c */ /* 0x000fe40000f25270 */
[----:B------:R-:W-:Y:S02]  /*0600*/  SHF.R.U32.HI R5, RZ, R5, R4 ;  /* 0x00000005ff057219 */ /* 0x000fe40000011604 */
[----:B------:R-:W-:-:S02]  /*0610*/  PLOP3.LUT P0, PT, P0, P1, PT, 0xf8, 0x8f ;  /* 0x00000000008f781c */ /* 0x000fc40000703f70 */
[----:B------:R-:W-:Y:S02]  /*0620*/  SHF.R.U32.HI R7, RZ, 0x1, R5 ;  /* 0x00000001ff077819 */ /* 0x000fe40000011605 */
[----:B------:R-:W-:-:S04]  /*0630*/  SEL R0, RZ, 0x1, !P0 ;  /* 0x00000001ff007807 */ /* 0x000fc80004000000 */
[----:B------:R-:W-:-:S04]  /*0640*/  LOP3.LUT R0, R0, 0x1, R7, 0xf8, !PT ;  /* 0x0000000100007812 */ /* 0x000fc800078ef807 */
[----:B------:R-:W-:-:S05]  /*0650*/  LOP3.LUT R0, R0, R5, RZ, 0xc0, !PT ;  /* 0x0000000500007212 */ /* 0x000fca00078ec0ff */
[----:B------:R-:W-:-:S05]  /*0660*/  IMAD.IADD R0, R7, 0x1, R0 ;  /* 0x0000000107007824 */ /* 0x000fca00078e0200 */
[----:B------:R-:W-:Y:S01]  /*0670*/  LOP3.LUT R3, R0, R3, RZ, 0xfc, !PT ;  /* 0x0000000300037212 */ /* 0x000fe200078efcff */
[----:B------:R-:W-:Y:S06]  /*0680*/  BRA `(.L_x_9) ;  /* 0x0000000000347947 */ /* 0x000fec0003800000 */
.L_x_8:
[----:B------:R-:W-:-:S04]  /*0690*/  LOP3.LUT R3, R3, 0x80000000, RZ, 0xc0, !PT ;  /* 0x8000000003037812 */ /* 0x000fc800078ec0ff */
[----:B------:R-:W-:Y:S01]  /*06a0*/  LOP3.LUT R3, R3, 0x7f800000, RZ, 0xfc, !PT ;  /* 0x7f80000003037812 */ /* 0x000fe200078efcff */
[----:B------:R-:W-:Y:S06]  /*06b0*/  BRA `(.L_x_9) ;  /* 0x0000000000287947 */ /* 0x000fec0003800000 */
.L_x_7:
[----:B------:R-:W-:Y:S01]  /*06c0*/  IMAD R3, R5, 0x800000, R3 ;  /* 0x0080000005037824 */ /* 0x000fe200078e0203 */
[----:B------:R-:W-:Y:S06]  /*06d0*/  BRA `(.L_x_9) ;  /* 0x0000000000207947 */ /* 0x000fec0003800000 */
.L_x_6:
[----:B------:R-:W-:-:S04]  /*06e0*/  LOP3.LUT R3, R7, 0x80000000, R6, 0x48, !PT ;  /* 0x8000000007037812 */ /* 0x000fc800078e4806 */
[----:B------:R-:W-:Y:S01]  /*06f0*/  LOP3.LUT R3, R3, 0x7f800000, RZ, 0xfc, !PT ;  /* 0x7f80000003037812 */ /* 0x000fe200078efcff */
[----:B------:R-:W-:Y:S06]  /*0700*/  BRA `(.L_x_9) ;  /* 0x0000000000147947 */ /* 0x000fec0003800000 */
.L_x_5:
[----:B------:R-:W-:Y:S01]  /*0710*/  LOP3.LUT R3, R7, 0x80000000, R6, 0x48, !PT ;  /* 0x8000000007037812 */ /* 0x000fe200078e4806 */
[----:B------:R-:W-:Y:S06]  /*0720*/  BRA `(.L_x_9) ;  /* 0x00000000000c7947 */ /* 0x000fec0003800000 */
.L_x_4:
[----:B------:R-:W0:Y:S01]  /*0730*/  MUFU.RSQ R3, -QNAN ;  /* 0xffc0000000037908 */ /* 0x000e220000001400 */
[----:B------:R-:W-:Y:S05]  /*0740*/  BRA `(.L_x_9) ;  /* 0x0000000000047947 */ /* 0x000fea0003800000 */
.L_x_3:
[----:B------:R-:W-:-:S07]  /*0750*/  FADD.FTZ R3, R0, R3 ;  /* 0x0000000300037221 */ /* 0x000fce0000010000 */
.L_x_9:
[----:B0-----:R-:W-:Y:S02]  /*0760*/  IMAD.MOV.U32 R7, RZ, RZ, R3 ;  /* 0x000000ffff077224 */ /* 0x001fe400078e0003 */
[----:B------:R-:W-:-:S04]  /*0770*/  IMAD.MOV.U32 R3, RZ, RZ, 0x0 ;  /* 0x00000000ff037424 */ /* 0x000fc800078e00ff */
[----:B------:R-:W-:Y:S05]  /*0780*/  RET.REL.NODEC R2 `(_Z10selfDividePfPi) ;  /* 0xfffffff8021c7950 */ /* 0x000fea0003c3ffff */
.L_x_10:
        /* <DEDUP_REMOVED lines=15> */
.L_x_12:


//--------------------- .nv.shared.reserved.0     --------------------------
	.section	.nv.shared.reserved.0,"aw",@nobits
	.weak		__nv_reservedSMEM_offset_0_alias
	.size		__nv_reservedSMEM_offset_0_alias, 0, 64
	.other		__nv_reservedSMEM_offset_0_alias,@"STO_CUDA_RESERVED_SHARED STV_DEFAULT"
__nv_reservedSMEM_offset_0_alias:
	.zero		0
	.zero		64


//--------------------- .nv.constant0._Z3modPiS_S_S_ --------------------------
	.section	.nv.constant0._Z3modPiS_S_S_,"a",@progbits
	.sectionflags	@""
	.align	4
.nv.constant0._Z3modPiS_S_S_:
	.zero		928


//--------------------- .nv.constant0._Z10selfDividePfPi --------------------------
	.section	.nv.constant0._Z10selfDividePfPi,"a",@progbits
	.sectionflags	@""
	.align	4
.nv.constant0._Z10selfDividePfPi:
	.zero		912


//--------------------- SYMBOLS --------------------------

	.type		.nv.reservedSmem.offset0,@object
	.size		.nv.reservedSmem.offset0,0x4
